	.headerflags	@"EF_CUDA_TEXMODE_UNIFIED EF_CUDA_64BIT_ADDRESS EF_CUDA_ACCELERATORS EF_CUDA_SM90 EF_CUDA_VIRTUAL_SM(EF_CUDA_SM90)"
	.elftype	@"ET_EXEC"


//--------------------- .nv.info                  --------------------------
	.section	.nv.info,"",@"SHT_CUDA_INFO"
	.align	4


	//----- nvinfo : EIATTR_REGCOUNT
	.align		4
        /*0000*/ 	.byte	0x04, 0x2f
        /*0002*/ 	.short	(.L_1 - .L_0)
	.align		4
.L_0:
        /*0004*/ 	.word	index@(triton_poi_fused_convolution_relu_2)
        /*0008*/ 	.word	0x00000020


	//----- nvinfo : EIATTR_MIN_STACK_SIZE
	.align		4
.L_1:
        /*000c*/ 	.byte	0x04, 0x12
        /*000e*/ 	.short	(.L_3 - .L_2)
	.align		4
.L_2:
        /*0010*/ 	.word	index@(triton_poi_fused_convolution_relu_2)
        /*0014*/ 	.word	0x00000000


	//----- nvinfo : EIATTR_FRAME_SIZE
	.align		4
.L_3:
        /*0018*/ 	.byte	0x04, 0x11
        /*001a*/ 	.short	(.L_5 - .L_4)
	.align		4
.L_4:
        /*001c*/ 	.word	index@(triton_poi_fused_convolution_relu_2)
        /*0020*/ 	.word	0x00000000


	//----- nvinfo : EIATTR_MIN_STACK_SIZE
	.align		4
.L_5:
        /*0024*/ 	.byte	0x04, 0x12
        /*0026*/ 	.short	(.L_7 - .L_6)
	.align		4
.L_6:
        /*0028*/ 	.word	index@(triton_poi_fused_convolution_relu_2)
        /*002c*/ 	.word	0x00000000
.L_7:


//--------------------- .nv.info.triton_poi_fused_convolution_relu_2 --------------------------
	.section	.nv.info.triton_poi_fused_convolution_relu_2,"",@"SHT_CUDA_INFO"
	.sectionflags	@""
	.align	4


	//----- nvinfo : EIATTR_CUDA_API_VERSION
	.align		4
        /*0000*/ 	.byte	0x04, 0x37
        /*0002*/ 	.short	(.L_9 - .L_8)
.L_8:
        /*0004*/ 	.word	0x0000007c


	//----- nvinfo : EIATTR_KPARAM_INFO
	.align		4
.L_9:
        /*0008*/ 	.byte	0x04, 0x17
        /*000a*/ 	.short	(.L_11 - .L_10)
.L_10:
        /*000c*/ 	.word	0x00000000
        /*0010*/ 	.short	0x0004
        /*0012*/ 	.short	0x001c
        /*0014*/ 	.byte	0x00, 0xf0, 0x11, 0x00


	//----- nvinfo : EIATTR_KPARAM_INFO
	.align		4
.L_11:
        /*0018*/ 	.byte	0x04, 0x17
        /*001a*/ 	.short	(.L_13 - .L_12)
.L_12:
        /*001c*/ 	.word	0x00000000
        /*0020*/ 	.short	0x0003
        /*0022*/ 	.short	0x0018
        /*0024*/ 	.byte	0x00, 0xf0, 0x11, 0x00


	//----- nvinfo : EIATTR_KPARAM_INFO
	.align		4
.L_13:
        /*0028*/ 	.byte	0x04, 0x17
        /*002a*/ 	.short	(.L_15 - .L_14)
.L_14:
        /*002c*/ 	.word	0x00000000
        /*0030*/ 	.short	0x0002
        /*0032*/ 	.short	0x0010
        /*0034*/ 	.byte	0x00, 0xf4, 0x21, 0x00


	//----- nvinfo : EIATTR_KPARAM_INFO
	.align		4
.L_15:
        /*0038*/ 	.byte	0x04, 0x17
        /*003a*/ 	.short	(.L_17 - .L_16)
.L_16:
        /*003c*/ 	.word	0x00000000
        /*0040*/ 	.short	0x0001
        /*0042*/ 	.short	0x0008
        /*0044*/ 	.byte	0x00, 0xf4, 0x21, 0x00


	//----- nvinfo : EIATTR_KPARAM_INFO
	.align		4
.L_17:
        /*0048*/ 	.byte	0x04, 0x17
        /*004a*/ 	.short	(.L_19 - .L_18)
.L_18:
        /*004c*/ 	.word	0x00000000
        /*0050*/ 	.short	0x0000
        /*0052*/ 	.short	0x0000
        /*0054*/ 	.byte	0x00, 0xf4, 0x21, 0x00


	//----- nvinfo : EIATTR_SPARSE_MMA_MASK
	.align		4
.L_19:
        /*0058*/ 	.byte	0x03, 0x50
        /*005a*/ 	.short	0x0000


	//----- nvinfo : EIATTR_MAXREG_COUNT
	.align		4
        /*005c*/ 	.byte	0x03, 0x1b
        /*005e*/ 	.short	0x00ff


	//----- nvinfo : EIATTR_EXIT_INSTR_OFFSETS
	.align		4
        /*0060*/ 	.byte	0x04, 0x1c
        /*0062*/ 	.short	(.L_21 - .L_20)


	//   ....[0]....
.L_20:
        /*0064*/ 	.word	0x00000cb0


	//   ....[1]....
        /*0068*/ 	.word	0x00000cd0


	//----- nvinfo : EIATTR_REQNTID
	.align		4
.L_21:
        /*006c*/ 	.byte	0x04, 0x10
        /*006e*/ 	.short	(.L_23 - .L_22)
.L_22:
        /*0070*/ 	.word	0x00000080
        /*0074*/ 	.word	0x00000001
        /*0078*/ 	.word	0x00000001


	//----- nvinfo : EIATTR_CBANK_PARAM_SIZE
	.align		4
.L_23:
        /*007c*/ 	.byte	0x03, 0x19
        /*007e*/ 	.short	0x0020


	//----- nvinfo : EIATTR_PARAM_CBANK
	.align		4
        /*0080*/ 	.byte	0x04, 0x0a
        /*0082*/ 	.short	(.L_25 - .L_24)
	.align		4
.L_24:
        /*0084*/ 	.word	index@(.nv.constant0.triton_poi_fused_convolution_relu_2)
        /*0088*/ 	.short	0x0210
        /*008a*/ 	.short	0x0020


	//----- nvinfo : EIATTR_SW_WAR
	.align		4
.L_25:
        /*008c*/ 	.byte	0x04, 0x36
        /*008e*/ 	.short	(.L_27 - .L_26)
.L_26:
        /*0090*/ 	.word	0x00000008
.L_27:


//--------------------- .nv.callgraph             --------------------------
	.section	.nv.callgraph,"",@"SHT_CUDA_CALLGRAPH"
	.align	4
	.sectionentsize	8
	.align		4
        /*0000*/ 	.word	0x00000000
	.align		4
        /*0004*/ 	.word	0xffffffff
	.align		4
        /*0008*/ 	.word	0x00000000
	.align		4
        /*000c*/ 	.word	0xfffffffe
	.align		4
        /*0010*/ 	.word	0x00000000
	.align		4
        /*0014*/ 	.word	0xfffffffd
	.align		4
        /*0018*/ 	.word	0x00000000
	.align		4
        /*001c*/ 	.word	0xfffffffc


//--------------------- .text.triton_poi_fused_convolution_relu_2 --------------------------
	.section	.text.triton_poi_fused_convolution_relu_2,"ax",@progbits
	.sectionflags	@"SHF_BARRIERS=1"
	.align	128
        .global         triton_poi_fused_convolution_relu_2
        .type           triton_poi_fused_convolution_relu_2,@function
        .size           triton_poi_fused_convolution_relu_2,(.L_x_1 - triton_poi_fused_convolution_relu_2)
        .other          triton_poi_fused_convolution_relu_2,@"STO_CUDA_ENTRY STV_DEFAULT"
triton_poi_fused_convolution_relu_2:
.text.triton_poi_fused_convolution_relu_2:
[----:B------:R-:W0:Y:S01]  /*0000*/  LDC R1, c[0x0][0x28] ;  /* 0x00000a00ff017b82 */ /* 0x000e220000000800 */
[----:B------:R-:W1:Y:S07]  /*0010*/  S2R R10, SR_TID.X ;  /* 0x00000000000a7919 */ /* 0x000e6e0000002100 */
[----:B------:R-:W2:Y:S01]  /*0020*/  LDC.64 R2, c[0x0][0x210] ;  /* 0x00008400ff027b82 */ /* 0x000ea20000000a00 */
[----:B------:R-:W-:Y:S02]  /*0030*/  CS2R R12, SRZ ;  /* 0x00000000000c7805 */ /* 0x000fe4000001ff00 */
[----:B------:R-:W-:Y:S01]  /*0040*/  CS2R R14, SRZ ;  /* 0x00000000000e7805 */ /* 0x000fe2000001ff00 */
[----:B------:R-:W3:Y:S01]  /*0050*/  S2R R9, SR_CTAID.Y ;  /* 0x0000000000097919 */ /* 0x000ee20000002600 */
[----:B------:R-:W-:Y:S01]  /*0060*/  ULDC.64 UR6, c[0x0][0x208] ;  /* 0x0000820000067ab9 */ /* 0x000fe20000000a00 */
[----:B------:R-:W4:Y:S01]  /*0070*/  S2R R11, SR_CTAID.X ;  /* 0x00000000000b7919 */ /* 0x000f220000002500 */
[----:B-1----:R-:W-:-:S05]  /*0080*/  IMAD.SHL.U32 R0, R10, 0x4, RZ ;  /* 0x000000040a007824 */ /* 0x002fca00078e00ff */
[----:B------:R-:W-:Y:S01]  /*0090*/  LOP3.LUT R0, R0, 0xfc, RZ, 0xc0, !PT ;  /* 0x000000fc00007812 */ /* 0x000fe200078ec0ff */
[----:B----4-:R-:W-:-:S03]  /*00a0*/  IMAD.SHL.U32 R11, R11, 0x4, RZ ;  /* 0x000000040b0b7824 */ /* 0x010fc600078e00ff */
[----:B---3--:R-:W-:Y:S02]  /*00b0*/  PRMT R4, R0, 0x6540, R9 ;  /* 0x0000654000047816 */ /* 0x008fe40000000009 */
[----:B------:R-:W-:Y:S02]  /*00c0*/  SHF.R.U32.HI R0, RZ, 0x6, R10 ;  /* 0x00000006ff007819 */ /* 0x000fe4000001160a */
[----:B------:R-:W-:Y:S02]  /*00d0*/  SHF.R.S32.HI R5, RZ, 0x1f, R4 ;  /* 0x0000001fff057819 */ /* 0x000fe40000011404 */
[----:B------:R-:W-:Y:S02]  /*00e0*/  SGXT.U32 R0, R0, 0x1 ;  /* 0x000000010000781a */ /* 0x000fe40000000000 */
[----:B------:R-:W-:Y:S02]  /*00f0*/  LEA.HI R5, R5, R4, RZ, 0x6 ;  /* 0x0000000405057211 */ /* 0x000fe400078f30ff */
[----:B------:R-:W-:-:S02]  /*0100*/  ISETP.GE.AND P0, PT, R4, 0x100, PT ;  /* 0x000001000400780c */ /* 0x000fc40003f06270 */
[----:B------:R-:W-:Y:S02]  /*0110*/  LOP3.LUT R7, R5, 0xffffffc0, RZ, 0xc0, !PT ;  /* 0xffffffc005077812 */ /* 0x000fe400078ec0ff */
[----:B------:R-:W-:-:S03]  /*0120*/  SHF.R.S32.HI R5, RZ, 0x6, R5 ;  /* 0x00000006ff057819 */ /* 0x000fc60000011405 */
[----:B------:R-:W-:-:S04]  /*0130*/  IMAD.IADD R6, R4, 0x1, -R7 ;  /* 0x0000000104067824 */ /* 0x000fc800078e0a07 */
[----:B------:R-:W-:Y:S01]  /*0140*/  IMAD R7, R5, 0xf040, R6 ;  /* 0x0000f04005077824 */ /* 0x000fe200078e0206 */
[----:B------:R-:W-:Y:S02]  /*0150*/  LOP3.LUT R5, R11, R0, RZ, 0xfc, !PT ;  /* 0x000000000b057212 */ /* 0x000fe400078efcff */
[----:B------:R-:W-:Y:S02]  /*0160*/  LOP3.LUT R6, R11, 0x2, R0, 0xfe, !PT ;  /* 0x000000020b067812 */ /* 0x000fe400078efe00 */
[C---:B------:R-:W-:Y:S01]  /*0170*/  ISETP.LT.AND P1, PT, R5.reuse, 0x3c1, !P0 ;  /* 0x000003c10500780c */ /* 0x040fe20004721270 */
[--C-:B------:R-:W-:Y:S01]  /*0180*/  IMAD R17, R5, 0x40, R7.reuse ;  /* 0x0000004005117824 */ /* 0x100fe200078e0207 */
[C---:B------:R-:W-:Y:S01]  /*0190*/  ISETP.LT.AND P0, PT, R6.reuse, 0x3c1, !P0 ;  /* 0x000003c10600780c */ /* 0x040fe20004701270 */
[----:B------:R-:W-:Y:S01]  /*01a0*/  IMAD R19, R6, 0x40, R7 ;  /* 0x0000004006137824 */ /* 0x000fe200078e0207 */
[----:B------:R-:W-:Y:S02]  /*01b0*/  CS2R R4, SRZ ;  /* 0x0000000000047805 */ /* 0x000fe4000001ff00 */
[----:B------:R-:W-:Y:S01]  /*01c0*/  CS2R R6, SRZ ;  /* 0x0000000000067805 */ /* 0x000fe2000001ff00 */
[----:B--2---:R-:W-:-:S04]  /*01d0*/  IMAD.WIDE R16, R17, 0x4, R2 ;  /* 0x0000000411107825 */ /* 0x004fc800078e0202 */
[----:B------:R-:W-:Y:S01]  /*01e0*/  IMAD.WIDE R18, R19, 0x4, R2 ;  /* 0x0000000413127825 */ /* 0x000fe200078e0202 */
[----:B------:R-:W1:Y:S01]  /*01f0*/  S2UR UR5, SR_CgaCtaId ;  /* 0x00000000000579c3 */ /* 0x000e620000008800 */
[----:B------:R2:W3:Y:S04]  /*0200*/  @P1 LDG.E.EL.128 R12, desc[UR6][R16.64] ;  /* 0x00000006100c1981 */ /* 0x0004e8000c2e1d00 */
[----:B------:R4:W5:Y:S01]  /*0210*/  @P0 LDG.E.EL.128 R4, desc[UR6][R18.64] ;  /* 0x0000000612040981 */ /* 0x000962000c2e1d00 */
[C---:B------:R-:W-:Y:S01]  /*0220*/  IMAD.SHL.U32 R20, R10.reuse, 0x10, RZ ;  /* 0x000000100a147824 */ /* 0x040fe200078e00ff */
[----:B------:R-:W-:Y:S01]  /*0230*/  UMOV UR4, 0x400 ;  /* 0x0000040000047882 */ /* 0x000fe20000000000 */
[----:B------:R-:W-:Y:S01]  /*0240*/  IMAD.SHL.U32 R8, R10, 0x2, RZ ;  /* 0x000000020a087824 */ /* 0x000fe200078e00ff */
[----:B------:R-:W4:Y:S01]  /*0250*/  LDC.64 R2, c[0x0][0x218] ;  /* 0x00008600ff027b82 */ /* 0x000f220000000a00 */
[----:B------:R-:W-:-:S02]  /*0260*/  SHF.R.S32.HI R22, RZ, 0x17, R9 ;  /* 0x00000017ff167819 */ /* 0x000fc40000011409 */
[----:B------:R-:W-:Y:S02]  /*0270*/  LOP3.LUT R21, R20, 0x3f0, RZ, 0xc0, !PT ;  /* 0x000003f014157812 */ /* 0x000fe400078ec0ff */
[----:B------:R-:W-:Y:S02]  /*0280*/  LOP3.LUT R8, R8, 0xfe, RZ, 0xc0, !PT ;  /* 0x000000fe08087812 */ /* 0x000fe400078ec0ff */
[----:B------:R-:W-:Y:S02]  /*0290*/  LOP3.LUT R0, R21, R0, RZ, 0xfc, !PT ;  /* 0x0000000015007212 */ /* 0x000fe400078efcff */
[----:B--2---:R-:W-:Y:S02]  /*02a0*/  SGXT R17, R22, 0x1 ;  /* 0x000000011611781a */ /* 0x004fe40000000200 */
[----:B------:R-:W-:Y:S01]  /*02b0*/  PRMT R16, R8, 0x6540, R9 ;  /* 0x0000654008107816 */ /* 0x000fe20000000009 */
[----:B-1----:R-:W-:-:S03]  /*02c0*/  UPRMT UR4, UR5, 0x654, UR4 ;  /* 0x0000065405047896 */ /* 0x002fc60008000004 */
[----:B------:R-:W-:Y:S02]  /*02d0*/  LEA.HI R17, R17, R16, RZ, 0x6 ;  /* 0x0000001011117211 */ /* 0x000fe400078f30ff */
[----:B------:R-:W-:Y:S02]  /*02e0*/  ISETP.GE.AND P0, PT, R16, 0x100, PT ;  /* 0x000001001000780c */ /* 0x000fe40003f06270 */
[----:B------:R-:W-:Y:S01]  /*02f0*/  LOP3.LUT R17, R17, 0xffffffc0, RZ, 0xc0, !PT ;  /* 0xffffffc011117812 */ /* 0x000fe200078ec0ff */
[----:B------:R-:W-:-:S04]  /*0300*/  VIADD R21, R21, UR4 ;  /* 0x0000000415157c36 */ /* 0x000fc80008000000 */
[----:B------:R-:W-:Y:S02]  /*0310*/  IMAD R21, R0, 0x4, R21 ;  /* 0x0000000400157824 */ /* 0x000fe400078e0215 */
[----:B------:R-:W-:-:S04]  /*0320*/  IMAD.IADD R17, R16, 0x1, -R17 ;  /* 0x0000000110117824 */ /* 0x000fc800078e0a11 */
[----:B----4-:R-:W-:Y:S01]  /*0330*/  IMAD.WIDE R18, R17, 0x4, R2 ;  /* 0x0000000411127825 */ /* 0x010fe200078e0202 */
[----:B------:R-:W-:Y:S01]  /*0340*/  CS2R R16, SRZ ;  /* 0x0000000000107805 */ /* 0x000fe2000001ff00 */
[----:B------:R-:W1:Y:S01]  /*0350*/  S2R R0, SR_TID.X ;  /* 0x0000000000007919 */ /* 0x000e620000002100 */
[----:B---3--:R-:W-:Y:S04]  /*0360*/  STS [R21], R12 ;  /* 0x0000000c15007388 */ /* 0x008fe80000000800 */
[----:B------:R-:W-:Y:S04]  /*0370*/  STS [R21+0x14], R13 ;  /* 0x0000140d15007388 */ /* 0x000fe80000000800 */
[----:B------:R-:W-:Y:S04]  /*0380*/  STS [R21+0x28], R14 ;  /* 0x0000280e15007388 */ /* 0x000fe80000000800 */
[----:B------:R-:W-:Y:S04]  /*0390*/  STS [R21+0x3c], R15 ;  /* 0x00003c0f15007388 */ /* 0x000fe80000000800 */
[----:B-----5:R1:W-:Y:S04]  /*03a0*/  STS [R21+0x8], R4 ;  /* 0x0000080415007388 */ /* 0x0203e80000000800 */
[----:B------:R2:W-:Y:S04]  /*03b0*/  STS [R21+0x1c], R5 ;  /* 0x00001c0515007388 */ /* 0x0005e80000000800 */
[----:B------:R-:W-:Y:S04]  /*03c0*/  STS [R21+0x30], R6 ;  /* 0x0000300615007388 */ /* 0x000fe80000000800 */
[----:B------:R3:W-:Y:S01]  /*03d0*/  STS [R21+0x44], R7 ;  /* 0x0000440715007388 */ /* 0x0007e20000000800 */
[----:B------:R-:W-:Y:S06]  /*03e0*/  BAR.SYNC.DEFER_BLOCKING 0x0 ;  /* 0x0000000000007b1d */ /* 0x000fec0000010000 */
[----:B------:R4:W5:Y:S01]  /*03f0*/  @!P0 LDG.E.EL.64 R16, desc[UR6][R18.64] ;  /* 0x0000000612108981 */ /* 0x000962000c2e1b00 */
[----:B------:R-:W-:-:S02]  /*0400*/  LOP3.LUT R2, R10, 0x7c, RZ, 0xc0, !PT ;  /* 0x0000007c0a027812 */ /* 0x000fc400078ec0ff */
[----:B-1----:R-:W-:Y:S02]  /*0410*/  SHF.R.U32.HI R4, RZ, 0x2, R0 ;  /* 0x00000002ff047819 */ /* 0x002fe40000011600 */
[----:B------:R-:W-:Y:S01]  /*0420*/  LOP3.LUT R0, R10, 0x7f, RZ, 0xc0, !PT ;  /* 0x0000007f0a007812 */ /* 0x000fe200078ec0ff */
[----:B------:R-:W-:Y:S01]  /*0430*/  VIADD R3, R2, UR4 ;  /* 0x0000000402037c36 */ /* 0x000fe20008000000 */
[----:B------:R-:W-:Y:S02]  /*0440*/  SGXT.U32 R2, R4, 0x5 ;  /* 0x000000050402781a */ /* 0x000fe40000000000 */
[C---:B--2---:R-:W-:Y:S01]  /*0450*/  LOP3.LUT R5, R0.reuse, 0x100, RZ, 0xfc, !PT ;  /* 0x0000010000057812 */ /* 0x044fe200078efcff */
[C---:B------:R-:W-:Y:S01]  /*0460*/  IMAD R3, R0.reuse, 0x4, R3 ;  /* 0x0000000400037824 */ /* 0x040fe200078e0203 */
[C---:B------:R-:W-:Y:S02]  /*0470*/  LOP3.LUT R4, R0.reuse, 0x80, RZ, 0xfc, !PT ;  /* 0x0000008000047812 */ /* 0x040fe400078efcff */
[----:B---3--:R-:W-:-:S02]  /*0480*/  LOP3.LUT R7, R0, 0x180, RZ, 0xfc, !PT ;  /* 0x0000018000077812 */ /* 0x008fc400078efcff */
[C---:B------:R-:W-:Y:S02]  /*0490*/  LOP3.LUT R13, R0.reuse, 0x200, RZ, 0xfc, !PT ;  /* 0x00000200000d7812 */ /* 0x040fe400078efcff */
[C---:B------:R-:W-:Y:S02]  /*04a0*/  LOP3.LUT R15, R0.reuse, 0x280, RZ, 0xfc, !PT ;  /* 0x00000280000f7812 */ /* 0x040fe400078efcff */
[C---:B----4-:R-:W-:Y:S02]  /*04b0*/  LOP3.LUT R19, R0.reuse, 0x300, RZ, 0xfc, !PT ;  /* 0x0000030000137812 */ /* 0x050fe400078efcff */
[----:B------:R-:W-:Y:S02]  /*04c0*/  LOP3.LUT R21, R0, 0x380, RZ, 0xfc, !PT ;  /* 0x0000038000157812 */ /* 0x000fe400078efcff */
[----:B------:R-:W-:Y:S02]  /*04d0*/  LOP3.LUT R6, R5, 0x17c, RZ, 0xc0, !PT ;  /* 0x0000017c05067812 */ /* 0x000fe400078ec0ff */
[----:B------:R-:W-:-:S02]  /*04e0*/  LOP3.LUT R4, R4, 0xfc, RZ, 0xc0, !PT ;  /* 0x000000fc04047812 */ /* 0x000fc400078ec0ff */
[----:B------:R-:W-:Y:S01]  /*04f0*/  LOP3.LUT R12, R7, 0x1fc, RZ, 0xc0, !PT ;  /* 0x000001fc070c7812 */ /* 0x000fe200078ec0ff */
[----:B------:R-:W-:Y:S01]  /*0500*/  VIADD R7, R6, UR4 ;  /* 0x0000000406077c36 */ /* 0x000fe20008000000 */
        /* <DEDUP_REMOVED lines=8> */
[----:B------:R-:W-:Y:S01]  /*0590*/  LEA R18, R8, UR4, 0x3 ;  /* 0x0000000408127c11 */ /* 0x000fe2000f8e18ff */
[----:B------:R-:W-:Y:S01]  /*05a0*/  VIADD R21, R20, UR4 ;  /* 0x0000000414157c36 */ /* 0x000fe20008000000 */
[----:B------:R-:W-:Y:S01]  /*05b0*/  LDS R4, [R3] ;  /* 0x0000000003047984 */ /* 0x000fe20000000800 */
[----:B------:R-:W-:Y:S01]  /*05c0*/  VIADD R23, R22, UR4 ;  /* 0x0000000416177c36 */ /* 0x000fe20008000000 */
[----:B------:R-:W-:Y:S01]  /*05d0*/  SHF.R.U32.HI R14, RZ, 0x2, R10 ;  /* 0x00000002ff0e7819 */ /* 0x000fe2000001160a */
[C---:B------:R-:W-:Y:S01]  /*05e0*/  IMAD R12, R0.reuse, 0x4, R7 ;  /* 0x00000004000c7824 */ /* 0x040fe200078e0207 */
[----:B------:R-:W-:Y:S01]  /*05f0*/  LOP3.LUT R10, R11, 0x3, R10, 0xf8, !PT ;  /* 0x000000030b0a7812 */ /* 0x000fe200078ef80a */
[----:B------:R-:W-:Y:S01]  /*0600*/  IMAD R5, R0, 0x4, R5 ;  /* 0x0000000400057824 */ /* 0x000fe200078e0205 */
[----:B------:R-:W-:Y:S01]  /*0610*/  SGXT.U32 R14, R14, 0x5 ;  /* 0x000000050e0e781a */ /* 0x000fe20000000000 */
[----:B------:R-:W-:Y:S01]  /*0620*/  IMAD R13, R0, 0x4, R13 ;  /* 0x00000004000d7824 */ /* 0x000fe200078e020d */
[----:B------:R-:W-:Y:S01]  /*0630*/  ISETP.GE.AND P0, PT, R10, 0x3c1, PT ;  /* 0x000003c10a00780c */ /* 0x000fe20003f06270 */
[C---:B------:R-:W-:Y:S01]  /*0640*/  IMAD R15, R0.reuse, 0x4, R15 ;  /* 0x00000004000f7824 */ /* 0x040fe200078e020f */
[----:B------:R-:W-:Y:S01]  /*0650*/  LDS R12, [R12+0x400] ;  /* 0x000400000c0c7984 */ /* 0x000fe20000000800 */
[----:B------:R-:W-:Y:S01]  /*0660*/  IMAD R7, R0, 0x4, R19 ;  /* 0x0000000400077824 */ /* 0x000fe200078e0213 */
[----:B------:R-:W-:Y:S01]  /*0670*/  LOP3.LUT R11, R14, 0x60, RZ, 0xfc, !PT ;  /* 0x000000600e0b7812 */ /* 0x000fe200078efcff */
[C---:B------:R-:W-:Y:S01]  /*0680*/  IMAD R6, R0.reuse, 0x4, R21 ;  /* 0x0000000400067824 */ /* 0x040fe200078e0215 */
[----:B------:R1:W-:Y:S01]  /*0690*/  LDS R19, [R5+0x200] ;  /* 0x0002000005137984 */ /* 0x0003e20000000800 */
[----:B------:R-:W-:Y:S01]  /*06a0*/  IMAD R0, R0, 0x4, R23 ;  /* 0x0000000400007824 */ /* 0x000fe200078e0217 */
[----:B------:R-:W-:-:S02]  /*06b0*/  LEA R21, R2, UR4, 0x3 ;  /* 0x0000000402157c11 */ /* 0x000fc4000f8e18ff */
[----:B------:R-:W-:Y:S01]  /*06c0*/  LDS R13, [R13+0x600] ;  /* 0x000600000d0d7984 */ /* 0x000fe20000000800 */
[----:B------:R-:W-:-:S03]  /*06d0*/  LOP3.LUT R2, R14, 0x20, RZ, 0xfc, !PT ;  /* 0x000000200e027812 */ /* 0x000fc600078efcff */
[----:B------:R2:W-:Y:S01]  /*06e0*/  LDS R8, [R15+0x800] ;  /* 0x000800000f087984 */ /* 0x0005e20000000800 */
[----:B------:R-:W-:Y:S02]  /*06f0*/  LEA R20, R2, UR4, 0x3 ;  /* 0x0000000402147c11 */ /* 0x000fe4000f8e18ff */
[C---:B-1----:R-:W-:Y:S01]  /*0700*/  LOP3.LUT R5, R14.reuse, 0x40, RZ, 0xfc, !PT ;  /* 0x000000400e057812 */ /* 0x042fe200078efcff */
[----:B------:R-:W-:Y:S01]  /*0710*/  LDS R7, [R7+0xa00] ;  /* 0x000a000007077984 */ /* 0x000fe20000000800 */
[----:B------:R-:W1:Y:S03]  /*0720*/  LDC.64 R2, c[0x0][0x220] ;  /* 0x00008800ff027b82 */ /* 0x000e660000000a00 */
[----:B------:R-:W-:Y:S01]  /*0730*/  LDS R6, [R6+0xc00] ;  /* 0x000c000006067984 */ /* 0x000fe20000000800 */
[----:B--2---:R-:W-:-:S03]  /*0740*/  PRMT R15, R14, 0x6540, R9 ;  /* 0x000065400e0f7816 */ /* 0x004fc60000000009 */
[----:B------:R-:W-:Y:S01]  /*0750*/  LDS R0, [R0+0xe00] ;  /* 0x000e000000007984 */ /* 0x000fe20000000800 */
[----:B------:R-:W-:Y:S01]  /*0760*/  BAR.SYNC.DEFER_BLOCKING 0x0 ;  /* 0x0000000000007b1d */ /* 0x000fe20000010000 */
[----:B------:R-:W-:-:S05]  /*0770*/  ISETP.LT.AND P1, PT, R15, 0x100, !P0 ;  /* 0x000001000f00780c */ /* 0x000fca0004721270 */
[----:B-----5:R-:W-:Y:S04]  /*0780*/  STS [R18], R16 ;  /* 0x0000001012007388 */ /* 0x020fe80000000800 */
[----:B------:R2:W-:Y:S01]  /*0790*/  STS [R18+0x8], R17 ;  /* 0x0000081112007388 */ /* 0x0005e20000000800 */
[----:B------:R-:W-:Y:S01]  /*07a0*/  BAR.SYNC.DEFER_BLOCKING 0x0 ;  /* 0x0000000000007b1d */ /* 0x000fe20000010000 */
[----:B--2---:R-:W-:Y:S01]  /*07b0*/  LEA R17, R5, UR4, 0x3 ;  /* 0x0000000405117c11 */ /* 0x004fe2000f8e18ff */
[----:B------:R-:W-:Y:S01]  /*07c0*/  IMAD R5, R15, 0x3c1, R10 ;  /* 0x000003c10f057824 */ /* 0x000fe200078e020a */
[----:B------:R-:W-:Y:S02]  /*07d0*/  LEA R18, R11, UR4, 0x3 ;  /* 0x000000040b127c11 */ /* 0x000fe4000f8e18ff */
[----:B------:R-:W-:Y:S01]  /*07e0*/  LOP3.LUT R15, R14, 0xc0, RZ, 0xfc, !PT ;  /* 0x000000c00e0f7812 */ /* 0x000fe200078efcff */
[----:B------:R-:W2:Y:S04]  /*07f0*/  LDS R21, [R21] ;  /* 0x0000000015157984 */ /* 0x000ea80000000800 */
[----:B------:R-:W3:Y:S04]  /*0800*/  LDS R20, [R20] ;  /* 0x0000000014147984 */ /* 0x000ee80000000800 */
[----:B------:R-:W4:Y:S04]  /*0810*/  LDS R17, [R17] ;  /* 0x0000000011117984 */ /* 0x000f280000000800 */
[----:B------:R-:W5:Y:S01]  /*0820*/  LDS R18, [R18] ;  /* 0x0000000012127984 */ /* 0x000f620000000800 */
[C---:B--2---:R-:W-:Y:S01]  /*0830*/  FADD R11, R4.reuse, R21 ;  /* 0x00000015040b7221 */ /* 0x044fe20000000000 */
[----:B------:R-:W-:Y:S01]  /*0840*/  FSETP.GEU.AND P2, PT, R4, -R21, PT ;  /* 0x800000150400720b */ /* 0x000fe20003f4e000 */
[----:B------:R-:W-:Y:S01]  /*0850*/  IMAD.SHL.U32 R21, R9, 0x100, RZ ;  /* 0x0000010009157824 */ /* 0x000fe200078e00ff */
[----:B------:R-:W-:Y:S01]  /*0860*/  LOP3.LUT R9, R14, 0xa0, RZ, 0xfc, !PT ;  /* 0x000000a00e097812 */ /* 0x000fe200078efcff */
[----:B-1----:R-:W-:Y:S01]  /*0870*/  IMAD.WIDE R4, R5, 0x4, R2 ;  /* 0x0000000405047825 */ /* 0x002fe200078e0202 */
[----:B------:R-:W-:-:S02]  /*0880*/  FSEL R23, R11, RZ, P2 ;  /* 0x000000ff0b177208 */ /* 0x000fc40001000000 */
[C---:B------:R-:W-:Y:S02]  /*0890*/  LOP3.LUT R11, R14.reuse, 0x80, RZ, 0xfc, !PT ;  /* 0x000000800e0b7812 */ /* 0x040fe400078efcff */
[----:B------:R-:W-:Y:S01]  /*08a0*/  LEA R16, R9, UR4, 0x3 ;  /* 0x0000000409107c11 */ /* 0x000fe2000f8e18ff */
[----:B------:R1:W-:Y:S01]  /*08b0*/  @P1 STG.E desc[UR6][R4.64], R23 ;  /* 0x0000001704001986 */ /* 0x0003e2000c101906 */
[----:B------:R-:W-:Y:S02]  /*08c0*/  LEA R22, R11, UR4, 0x3 ;  /* 0x000000040b167c11 */ /* 0x000fe4000f8e18ff */
[----:B------:R-:W-:Y:S02]  /*08d0*/  LEA R11, R15, UR4, 0x3 ;  /* 0x000000040f0b7c11 */ /* 0x000fe4000f8e18ff */
[----:B------:R-:W-:Y:S01]  /*08e0*/  LOP3.LUT R9, R14, 0xe0, RZ, 0xfc, !PT ;  /* 0x000000e00e097812 */ /* 0x000fe200078efcff */
[----:B------:R-:W2:Y:S01]  /*08f0*/  LDS R15, [R22] ;  /* 0x00000000160f7984 */ /* 0x000ea20000000800 */
[----:B------:R-:W-:-:S02]  /*0900*/  LOP3.LUT R25, R21, 0x20, R14, 0xfe, !PT ;  /* 0x0000002015197812 */ /* 0x000fc400078efe0e */
[----:B------:R-:W-:Y:S01]  /*0910*/  LEA R9, R9, UR4, 0x3 ;  /* 0x0000000409097c11 */ /* 0x000fe2000f8e18ff */
[----:B------:R-:W2:Y:S01]  /*0920*/  LDS R16, [R16] ;  /* 0x0000000010107984 */ /* 0x000ea20000000800 */
[C---:B------:R-:W-:Y:S01]  /*0930*/  ISETP.LT.AND P1, PT, R25.reuse, 0x100, !P0 ;  /* 0x000001001900780c */ /* 0x040fe20004721270 */
[----:B-1----:R-:W-:Y:S01]  /*0940*/  IMAD R5, R25, 0x3c1, R10 ;  /* 0x000003c119057824 */ /* 0x002fe200078e020a */
[C---:B---3--:R-:W-:Y:S01]  /*0950*/  FSETP.GEU.AND P2, PT, R19.reuse, -R20, PT ;  /* 0x800000141300720b */ /* 0x048fe20003f4e000 */
[----:B------:R-:W1:Y:S01]  /*0960*/  LDS R11, [R11] ;  /* 0x000000000b0b7984 */ /* 0x000e620000000800 */
[----:B------:R-:W-:Y:S01]  /*0970*/  FADD R19, R19, R20 ;  /* 0x0000001413137221 */ /* 0x000fe20000000000 */
[----:B------:R-:W-:Y:S01]  /*0980*/  IMAD.WIDE R4, R5, 0x4, R2 ;  /* 0x0000000405047825 */ /* 0x000fe200078e0202 */
[----:B------:R-:W-:Y:S01]  /*0990*/  LOP3.LUT R23, R21, 0x40, R14, 0xfe, !PT ;  /* 0x0000004015177812 */ /* 0x000fe200078efe0e */
[----:B------:R-:W3:Y:S01]  /*09a0*/  LDS R9, [R9] ;  /* 0x0000000009097984 */ /* 0x000ee20000000800 */
[----:B------:R-:W-:-:S02]  /*09b0*/  LOP3.LUT R27, R21, 0x60, R14, 0xfe, !PT ;  /* 0x00000060151b7812 */ /* 0x000fc400078efe0e */
[----:B------:R-:W-:Y:S02]  /*09c0*/  FSEL R20, R19, RZ, P2 ;  /* 0x000000ff13147208 */ /* 0x000fe40001000000 */
[----:B------:R-:W-:Y:S02]  /*09d0*/  ISETP.LT.AND P2, PT, R27, 0x100, !P0 ;  /* 0x000001001b00780c */ /* 0x000fe40004741270 */
[C---:B----4-:R-:W-:Y:S01]  /*09e0*/  FSETP.GEU.AND P5, PT, R12.reuse, -R17, PT ;  /* 0x800000110c00720b */ /* 0x050fe20003fae000 */
[----:B------:R4:W-:Y:S01]  /*09f0*/  @P1 STG.E desc[UR6][R4.64], R20 ;  /* 0x0000001404001986 */ /* 0x0009e2000c101906 */
[----:B------:R-:W-:Y:S01]  /*0a00*/  ISETP.LT.AND P1, PT, R23, 0x100, !P0 ;  /* 0x000001001700780c */ /* 0x000fe20004721270 */
[----:B------:R-:W-:Y:S01]  /*0a10*/  FADD R12, R12, R17 ;  /* 0x000000110c0c7221 */ /* 0x000fe20000000000 */
[C---:B-----5:R-:W-:Y:S01]  /*0a20*/  FSETP.GEU.AND P6, PT, R13.reuse, -R18, PT ;  /* 0x800000120d00720b */ /* 0x060fe20003fce000 */
[----:B------:R-:W-:Y:S01]  /*0a30*/  FADD R18, R13, R18 ;  /* 0x000000120d127221 */ /* 0x000fe20000000000 */
[--C-:B------:R-:W-:Y:S01]  /*0a40*/  IMAD R23, R23, 0x3c1, R10.reuse ;  /* 0x000003c117177824 */ /* 0x100fe200078e020a */
[----:B------:R-:W-:Y:S01]  /*0a50*/  LOP3.LUT R25, R21, 0x80, R14, 0xfe, !PT ;  /* 0x0000008015197812 */ /* 0x000fe200078efe0e */
[----:B------:R-:W-:Y:S01]  /*0a60*/  IMAD R13, R27, 0x3c1, R10 ;  /* 0x000003c11b0d7824 */ /* 0x000fe200078e020a */
[----:B------:R-:W-:-:S02]  /*0a70*/  FSEL R27, R12, RZ, P5 ;  /* 0x000000ff0c1b7208 */ /* 0x000fc40002800000 */
[----:B------:R-:W-:Y:S01]  /*0a80*/  LOP3.LUT R29, R21, 0xa0, R14, 0xfe, !PT ;  /* 0x000000a0151d7812 */ /* 0x000fe200078efe0e */
[--C-:B------:R-:W-:Y:S01]  /*0a90*/  IMAD.WIDE R12, R13, 0x4, R2.reuse ;  /* 0x000000040d0c7825 */ /* 0x100fe200078e0202 */
[----:B------:R-:W-:Y:S02]  /*0aa0*/  LOP3.LUT R19, R21, 0xc0, R14, 0xfe, !PT ;  /* 0x000000c015137812 */ /* 0x000fe400078efe0e */
[----:B------:R-:W-:Y:S01]  /*0ab0*/  LOP3.LUT R21, R21, 0xe0, R14, 0xfe, !PT ;  /* 0x000000e015157812 */ /* 0x000fe200078efe0e */
[----:B----4-:R-:W-:Y:S01]  /*0ac0*/  IMAD.WIDE R4, R23, 0x4, R2 ;  /* 0x0000000417047825 */ /* 0x010fe200078e0202 */
[----:B------:R-:W-:Y:S02]  /*0ad0*/  FSEL R23, R18, RZ, P6 ;  /* 0x000000ff12177208 */ /* 0x000fe40003000000 */
[C---:B------:R-:W-:Y:S01]  /*0ae0*/  ISETP.LT.AND P3, PT, R25.reuse, 0x100, !P0 ;  /* 0x000001001900780c */ /* 0x040fe20004761270 */
[--C-:B------:R-:W-:Y:S01]  /*0af0*/  IMAD R25, R25, 0x3c1, R10.reuse ;  /* 0x000003c119197824 */ /* 0x100fe200078e020a */
[----:B------:R-:W-:Y:S01]  /*0b00*/  ISETP.LT.AND P4, PT, R29, 0x100, !P0 ;  /* 0x000001001d00780c */ /* 0x000fe20004781270 */
[----:B------:R4:W-:Y:S01]  /*0b10*/  @P1 STG.E desc[UR6][R4.64], R27 ;  /* 0x0000001b04001986 */ /* 0x0009e2000c101906 */
[----:B------:R-:W-:Y:S01]  /*0b20*/  ISETP.LT.AND P5, PT, R19, 0x100, !P0 ;  /* 0x000001001300780c */ /* 0x000fe200047a1270 */
[----:B------:R-:W-:Y:S01]  /*0b30*/  IMAD R29, R29, 0x3c1, R10 ;  /* 0x000003c11d1d7824 */ /* 0x000fe200078e020a */
[C---:B--2---:R-:W-:Y:S01]  /*0b40*/  FSETP.GEU.AND P1, PT, R8.reuse, -R15, PT ;  /* 0x8000000f0800720b */ /* 0x044fe20003f2e000 */
[----:B------:R2:W-:Y:S01]  /*0b50*/  @P2 STG.E desc[UR6][R12.64], R23 ;  /* 0x000000170c002986 */ /* 0x0005e2000c101906 */
[----:B------:R-:W-:Y:S01]  /*0b60*/  ISETP.LT.AND P0, PT, R21, 0x100, !P0 ;  /* 0x000001001500780c */ /* 0x000fe20004701270 */
[----:B------:R-:W-:Y:S01]  /*0b70*/  FADD R8, R8, R15 ;  /* 0x0000000f08087221 */ /* 0x000fe20000000000 */
[C---:B0-----:R-:W-:Y:S01]  /*0b80*/  FSETP.GEU.AND P2, PT, R7.reuse, -R16, PT ;  /* 0x800000100700720b */ /* 0x041fe20003f4e000 */
[----:B------:R-:W-:Y:S01]  /*0b90*/  FADD R16, R7, R16 ;  /* 0x0000001007107221 */ /* 0x000fe20000000000 */
[C---:B-1----:R-:W-:Y:S01]  /*0ba0*/  FADD R17, R6.reuse, R11 ;  /* 0x0000000b06117221 */ /* 0x042fe20000000000 */
[--C-:B------:R-:W-:Y:S01]  /*0bb0*/  IMAD R19, R19, 0x3c1, R10.reuse ;  /* 0x000003c113137824 */ /* 0x100fe200078e020a */
[----:B------:R-:W-:Y:S01]  /*0bc0*/  FSETP.GEU.AND P6, PT, R6, -R11, PT ;  /* 0x8000000b0600720b */ /* 0x000fe20003fce000 */
[----:B------:R-:W-:Y:S01]  /*0bd0*/  IMAD R21, R21, 0x3c1, R10 ;  /* 0x000003c115157824 */ /* 0x000fe200078e020a */
[----:B----4-:R-:W-:Y:S01]  /*0be0*/  FSEL R5, R8, RZ, P1 ;  /* 0x000000ff08057208 */ /* 0x010fe20000800000 */
[----:B------:R-:W-:Y:S01]  /*0bf0*/  IMAD.WIDE R6, R25, 0x4, R2 ;  /* 0x0000000419067825 */ /* 0x000fe200078e0202 */
[----:B------:R-:W-:-:S03]  /*0c00*/  FSEL R17, R17, RZ, P6 ;  /* 0x000000ff11117208 */ /* 0x000fc60003000000 */
[----:B---3--:R-:W-:Y:S01]  /*0c10*/  FADD R4, R0, R9 ;  /* 0x0000000900047221 */ /* 0x008fe20000000000 */
[----:B--2---:R-:W-:Y:S01]  /*0c20*/  FSEL R13, R16, RZ, P2 ;  /* 0x000000ff100d7208 */ /* 0x004fe20001000000 */
[--C-:B------:R-:W-:Y:S01]  /*0c30*/  IMAD.WIDE R10, R29, 0x4, R2.reuse ;  /* 0x000000041d0a7825 */ /* 0x100fe200078e0202 */
[----:B------:R0:W-:Y:S01]  /*0c40*/  @P3 STG.E desc[UR6][R6.64], R5 ;  /* 0x0000000506003986 */ /* 0x0001e2000c101906 */
[----:B------:R-:W-:Y:S02]  /*0c50*/  FSETP.GEU.AND P1, PT, R0, -R9, PT ;  /* 0x800000090000720b */ /* 0x000fe40003f2e000 */
[--C-:B------:R-:W-:Y:S01]  /*0c60*/  IMAD.WIDE R14, R19, 0x4, R2.reuse ;  /* 0x00000004130e7825 */ /* 0x100fe200078e0202 */
[----:B------:R0:W-:Y:S01]  /*0c70*/  @P4 STG.E desc[UR6][R10.64], R13 ;  /* 0x0000000d0a004986 */ /* 0x0001e2000c101906 */
[----:B------:R-:W-:Y:S02]  /*0c80*/  FSEL R9, R4, RZ, P1 ;  /* 0x000000ff04097208 */ /* 0x000fe40000800000 */
[----:B------:R-:W-:Y:S01]  /*0c90*/  IMAD.WIDE R2, R21, 0x4, R2 ;  /* 0x0000000415027825 */ /* 0x000fe200078e0202 */
[----:B------:R0:W-:Y:S02]  /*0ca0*/  @P5 STG.E desc[UR6][R14.64], R17 ;  /* 0x000000110e005986 */ /* 0x0001e4000c101906 */
[----:B0-----:R-:W-:Y:S05]  /*0cb0*/  @!P0 EXIT ;  /* 0x000000000000894d */ /* 0x001fea0003800000 */
[----:B------:R-:W-:Y:S01]  /*0cc0*/  STG.E desc[UR6][R2.64], R9 ;  /* 0x0000000902007986 */ /* 0x000fe2000c101906 */
[----:B------:R-:W-:Y:S05]  /*0cd0*/  EXIT ;  /* 0x000000000000794d */ /* 0x000fea0003800000 */
.L_x_0:
[----:B------:R-:W-:-:S00]  /*0ce0*/  BRA `(.L_x_0) ;  /* 0xfffffffc00fc7947 */ /* 0x000fc0000383ffff */
[----:B------:R-:W-:-:S00]  /*0cf0*/  NOP ;  /* 0x0000000000007918 */ /* 0x000fc00000000000 */
        /* <DEDUP_REMOVED lines=8> */
.L_x_1:


//--------------------- .nv.shared.triton_poi_fused_convolution_relu_2 --------------------------
	.section	.nv.shared.triton_poi_fused_convolution_relu_2,"aw",@nobits
	.sectionflags	@""
	.align	16
	.zero		1024


//--------------------- .nv.constant0.triton_poi_fused_convolution_relu_2 --------------------------
	.section	.nv.constant0.triton_poi_fused_convolution_relu_2,"a",@progbits
	.sectionflags	@""
	.align	4
.nv.constant0.triton_poi_fused_convolution_relu_2:
	.zero		560
